//
// Generated by NVIDIA NVVM Compiler
//
// Compiler Build ID: CL-36424714
// Cuda compilation tools, release 13.0, V13.0.88
// Based on NVVM 20.0.0
//

.version 9.0
.target sm_100
.address_size 64

	// .globl	_Z10gpu_gemvV1PfS_S_ii
.extern .shared .align 16 .b8 shared[];

.visible .entry _Z10gpu_gemvV1PfS_S_ii(
	.param .u64 .ptr .align 1 _Z10gpu_gemvV1PfS_S_ii_param_0,
	.param .u64 .ptr .align 1 _Z10gpu_gemvV1PfS_S_ii_param_1,
	.param .u64 .ptr .align 1 _Z10gpu_gemvV1PfS_S_ii_param_2,
	.param .u32 _Z10gpu_gemvV1PfS_S_ii_param_3,
	.param .u32 _Z10gpu_gemvV1PfS_S_ii_param_4
)
{
	.reg .pred 	%p<10>;
	.reg .b32 	%r<25>;
	.reg .b32 	%f<112>;
	.reg .b64 	%rd<44>;

	ld.param.u64 	%rd17, [_Z10gpu_gemvV1PfS_S_ii_param_0];
	ld.param.u64 	%rd18, [_Z10gpu_gemvV1PfS_S_ii_param_1];
	ld.param.u64 	%rd16, [_Z10gpu_gemvV1PfS_S_ii_param_2];
	ld.param.u32 	%r17, [_Z10gpu_gemvV1PfS_S_ii_param_4];
	cvta.to.global.u64 	%rd1, %rd18;
	cvta.to.global.u64 	%rd2, %rd17;
	mov.u32 	%r1, %ctaid.x;
	mul.lo.s32 	%r18, %r17, %r1;
	cvt.u64.u32 	%rd3, %r18;
	setp.lt.s32 	%p1, %r17, 1;
	mov.f32 	%f111, 0f00000000;
	@%p1 bra 	$L__BB0_13;
	and.b32  	%r2, %r17, 15;
	setp.lt.u32 	%p2, %r17, 16;
	mov.f32 	%f111, 0f00000000;
	mov.b32 	%r22, 0;
	@%p2 bra 	$L__BB0_4;
	and.b32  	%r22, %r17, 2147483632;
	neg.s32 	%r20, %r22;
	shl.b64 	%rd19, %rd3, 2;
	add.s64 	%rd20, %rd19, %rd2;
	add.s64 	%rd41, %rd20, 32;
	add.s64 	%rd40, %rd1, 32;
	mov.f32 	%f111, 0f00000000;
$L__BB0_3:
	.pragma "nounroll";
	ld.global.f32 	%f18, [%rd41+-32];
	ld.global.f32 	%f19, [%rd40+-32];
	fma.rn.f32 	%f20, %f18, %f19, %f111;
	ld.global.f32 	%f21, [%rd41+-28];
	ld.global.f32 	%f22, [%rd40+-28];
	fma.rn.f32 	%f23, %f21, %f22, %f20;
	ld.global.f32 	%f24, [%rd41+-24];
	ld.global.f32 	%f25, [%rd40+-24];
	fma.rn.f32 	%f26, %f24, %f25, %f23;
	ld.global.f32 	%f27, [%rd41+-20];
	ld.global.f32 	%f28, [%rd40+-20];
	fma.rn.f32 	%f29, %f27, %f28, %f26;
	ld.global.f32 	%f30, [%rd41+-16];
	ld.global.f32 	%f31, [%rd40+-16];
	fma.rn.f32 	%f32, %f30, %f31, %f29;
	ld.global.f32 	%f33, [%rd41+-12];
	ld.global.f32 	%f34, [%rd40+-12];
	fma.rn.f32 	%f35, %f33, %f34, %f32;
	ld.global.f32 	%f36, [%rd41+-8];
	ld.global.f32 	%f37, [%rd40+-8];
	fma.rn.f32 	%f38, %f36, %f37, %f35;
	ld.global.f32 	%f39, [%rd41+-4];
	ld.global.f32 	%f40, [%rd40+-4];
	fma.rn.f32 	%f41, %f39, %f40, %f38;
	ld.global.f32 	%f42, [%rd41];
	ld.global.f32 	%f43, [%rd40];
	fma.rn.f32 	%f44, %f42, %f43, %f41;
	ld.global.f32 	%f45, [%rd41+4];
	ld.global.f32 	%f46, [%rd40+4];
	fma.rn.f32 	%f47, %f45, %f46, %f44;
	ld.global.f32 	%f48, [%rd41+8];
	ld.global.f32 	%f49, [%rd40+8];
	fma.rn.f32 	%f50, %f48, %f49, %f47;
	ld.global.f32 	%f51, [%rd41+12];
	ld.global.f32 	%f52, [%rd40+12];
	fma.rn.f32 	%f53, %f51, %f52, %f50;
	ld.global.f32 	%f54, [%rd41+16];
	ld.global.f32 	%f55, [%rd40+16];
	fma.rn.f32 	%f56, %f54, %f55, %f53;
	ld.global.f32 	%f57, [%rd41+20];
	ld.global.f32 	%f58, [%rd40+20];
	fma.rn.f32 	%f59, %f57, %f58, %f56;
	ld.global.f32 	%f60, [%rd41+24];
	ld.global.f32 	%f61, [%rd40+24];
	fma.rn.f32 	%f62, %f60, %f61, %f59;
	ld.global.f32 	%f63, [%rd41+28];
	ld.global.f32 	%f64, [%rd40+28];
	fma.rn.f32 	%f111, %f63, %f64, %f62;
	add.s32 	%r20, %r20, 16;
	add.s64 	%rd41, %rd41, 64;
	add.s64 	%rd40, %rd40, 64;
	setp.ne.s32 	%p3, %r20, 0;
	@%p3 bra 	$L__BB0_3;
$L__BB0_4:
	setp.eq.s32 	%p4, %r2, 0;
	@%p4 bra 	$L__BB0_13;
	and.b32  	%r8, %r17, 7;
	setp.lt.u32 	%p5, %r2, 8;
	@%p5 bra 	$L__BB0_7;
	cvt.u64.u32 	%rd21, %r22;
	add.s64 	%rd22, %rd21, %rd3;
	shl.b64 	%rd23, %rd22, 2;
	add.s64 	%rd24, %rd2, %rd23;
	ld.global.f32 	%f66, [%rd24];
	mul.wide.u32 	%rd25, %r22, 4;
	add.s64 	%rd26, %rd1, %rd25;
	ld.global.f32 	%f67, [%rd26];
	fma.rn.f32 	%f68, %f66, %f67, %f111;
	ld.global.f32 	%f69, [%rd24+4];
	ld.global.f32 	%f70, [%rd26+4];
	fma.rn.f32 	%f71, %f69, %f70, %f68;
	ld.global.f32 	%f72, [%rd24+8];
	ld.global.f32 	%f73, [%rd26+8];
	fma.rn.f32 	%f74, %f72, %f73, %f71;
	ld.global.f32 	%f75, [%rd24+12];
	ld.global.f32 	%f76, [%rd26+12];
	fma.rn.f32 	%f77, %f75, %f76, %f74;
	ld.global.f32 	%f78, [%rd24+16];
	ld.global.f32 	%f79, [%rd26+16];
	fma.rn.f32 	%f80, %f78, %f79, %f77;
	ld.global.f32 	%f81, [%rd24+20];
	ld.global.f32 	%f82, [%rd26+20];
	fma.rn.f32 	%f83, %f81, %f82, %f80;
	ld.global.f32 	%f84, [%rd24+24];
	ld.global.f32 	%f85, [%rd26+24];
	fma.rn.f32 	%f86, %f84, %f85, %f83;
	ld.global.f32 	%f87, [%rd24+28];
	ld.global.f32 	%f88, [%rd26+28];
	fma.rn.f32 	%f111, %f87, %f88, %f86;
	add.s32 	%r22, %r22, 8;
$L__BB0_7:
	setp.eq.s32 	%p6, %r8, 0;
	@%p6 bra 	$L__BB0_13;
	and.b32  	%r11, %r17, 3;
	setp.lt.u32 	%p7, %r8, 4;
	@%p7 bra 	$L__BB0_10;
	cvt.u64.u32 	%rd27, %r22;
	add.s64 	%rd28, %rd27, %rd3;
	shl.b64 	%rd29, %rd28, 2;
	add.s64 	%rd30, %rd2, %rd29;
	ld.global.f32 	%f90, [%rd30];
	mul.wide.u32 	%rd31, %r22, 4;
	add.s64 	%rd32, %rd1, %rd31;
	ld.global.f32 	%f91, [%rd32];
	fma.rn.f32 	%f92, %f90, %f91, %f111;
	ld.global.f32 	%f93, [%rd30+4];
	ld.global.f32 	%f94, [%rd32+4];
	fma.rn.f32 	%f95, %f93, %f94, %f92;
	ld.global.f32 	%f96, [%rd30+8];
	ld.global.f32 	%f97, [%rd32+8];
	fma.rn.f32 	%f98, %f96, %f97, %f95;
	ld.global.f32 	%f99, [%rd30+12];
	ld.global.f32 	%f100, [%rd32+12];
	fma.rn.f32 	%f111, %f99, %f100, %f98;
	add.s32 	%r22, %r22, 4;
$L__BB0_10:
	setp.eq.s32 	%p8, %r11, 0;
	@%p8 bra 	$L__BB0_13;
	cvt.u64.u32 	%rd33, %r22;
	mul.wide.u32 	%rd34, %r22, 4;
	add.s64 	%rd43, %rd1, %rd34;
	add.s64 	%rd35, %rd33, %rd3;
	shl.b64 	%rd36, %rd35, 2;
	add.s64 	%rd42, %rd2, %rd36;
	neg.s32 	%r24, %r11;
$L__BB0_12:
	.pragma "nounroll";
	ld.global.f32 	%f101, [%rd42];
	ld.global.f32 	%f102, [%rd43];
	fma.rn.f32 	%f111, %f101, %f102, %f111;
	add.s64 	%rd43, %rd43, 4;
	add.s64 	%rd42, %rd42, 4;
	add.s32 	%r24, %r24, 1;
	setp.ne.s32 	%p9, %r24, 0;
	@%p9 bra 	$L__BB0_12;
$L__BB0_13:
	cvta.to.global.u64 	%rd37, %rd16;
	mul.wide.u32 	%rd38, %r1, 4;
	add.s64 	%rd39, %rd37, %rd38;
	st.global.f32 	[%rd39], %f111;
	ret;

}
	// .globl	_Z10gpu_gemvV2PfS_S_ii
.visible .entry _Z10gpu_gemvV2PfS_S_ii(
	.param .u64 .ptr .align 1 _Z10gpu_gemvV2PfS_S_ii_param_0,
	.param .u64 .ptr .align 1 _Z10gpu_gemvV2PfS_S_ii_param_1,
	.param .u64 .ptr .align 1 _Z10gpu_gemvV2PfS_S_ii_param_2,
	.param .u32 _Z10gpu_gemvV2PfS_S_ii_param_3,
	.param .u32 _Z10gpu_gemvV2PfS_S_ii_param_4
)
{
	.reg .pred 	%p<7>;
	.reg .b32 	%r<18>;
	.reg .b32 	%f<14>;
	.reg .b64 	%rd<16>;

	ld.param.u64 	%rd4, [_Z10gpu_gemvV2PfS_S_ii_param_0];
	ld.param.u64 	%rd5, [_Z10gpu_gemvV2PfS_S_ii_param_1];
	ld.param.u64 	%rd6, [_Z10gpu_gemvV2PfS_S_ii_param_2];
	ld.param.u32 	%r10, [_Z10gpu_gemvV2PfS_S_ii_param_4];
	mov.u32 	%r1, %tid.x;
	mov.u32 	%r2, %ctaid.x;
	setp.ge.s32 	%p1, %r1, %r10;
	mov.f32 	%f13, 0f00000000;
	@%p1 bra 	$L__BB1_3;
	mov.u32 	%r3, %ntid.x;
	mul.lo.s32 	%r11, %r10, %r2;
	cvt.u64.u32 	%rd1, %r11;
	cvta.to.global.u64 	%rd2, %rd4;
	cvta.to.global.u64 	%rd3, %rd5;
	mov.f32 	%f13, 0f00000000;
	mov.u32 	%r16, %r1;
$L__BB1_2:
	cvt.s64.s32 	%rd7, %r16;
	add.s64 	%rd8, %rd7, %rd1;
	shl.b64 	%rd9, %rd8, 2;
	add.s64 	%rd10, %rd2, %rd9;
	ld.global.f32 	%f6, [%rd10];
	mul.wide.s32 	%rd11, %r16, 4;
	add.s64 	%rd12, %rd3, %rd11;
	ld.global.f32 	%f7, [%rd12];
	fma.rn.f32 	%f13, %f6, %f7, %f13;
	add.s32 	%r16, %r16, %r3;
	setp.lt.s32 	%p2, %r16, %r10;
	@%p2 bra 	$L__BB1_2;
$L__BB1_3:
	shl.b32 	%r12, %r1, 2;
	mov.u32 	%r13, shared;
	add.s32 	%r6, %r13, %r12;
	st.shared.f32 	[%r6], %f13;
	bar.sync 	0;
	mov.u32 	%r17, %ntid.x;
	setp.lt.u32 	%p3, %r17, 2;
	@%p3 bra 	$L__BB1_7;
$L__BB1_4:
	shr.u32 	%r9, %r17, 1;
	setp.ge.u32 	%p4, %r1, %r9;
	@%p4 bra 	$L__BB1_6;
	shl.b32 	%r14, %r9, 2;
	add.s32 	%r15, %r6, %r14;
	ld.shared.f32 	%f8, [%r15];
	ld.shared.f32 	%f9, [%r6];
	add.f32 	%f10, %f8, %f9;
	st.shared.f32 	[%r6], %f10;
$L__BB1_6:
	bar.sync 	0;
	setp.gt.u32 	%p5, %r17, 3;
	mov.u32 	%r17, %r9;
	@%p5 bra 	$L__BB1_4;
$L__BB1_7:
	setp.ne.s32 	%p6, %r1, 0;
	@%p6 bra 	$L__BB1_9;
	ld.shared.f32 	%f11, [shared];
	cvta.to.global.u64 	%rd13, %rd6;
	mul.wide.u32 	%rd14, %r2, 4;
	add.s64 	%rd15, %rd13, %rd14;
	st.global.f32 	[%rd15], %f11;
$L__BB1_9:
	ret;

}
	// .globl	_Z10gpu_gemvV3PfS_S_ii
.visible .entry _Z10gpu_gemvV3PfS_S_ii(
	.param .u64 .ptr .align 1 _Z10gpu_gemvV3PfS_S_ii_param_0,
	.param .u64 .ptr .align 1 _Z10gpu_gemvV3PfS_S_ii_param_1,
	.param .u64 .ptr .align 1 _Z10gpu_gemvV3PfS_S_ii_param_2,
	.param .u32 _Z10gpu_gemvV3PfS_S_ii_param_3,
	.param .u32 _Z10gpu_gemvV3PfS_S_ii_param_4
)
{
	.reg .pred 	%p<14>;
	.reg .b32 	%r<33>;
	.reg .b32 	%f<27>;
	.reg .b64 	%rd<16>;

	ld.param.u64 	%rd4, [_Z10gpu_gemvV3PfS_S_ii_param_0];
	ld.param.u64 	%rd5, [_Z10gpu_gemvV3PfS_S_ii_param_1];
	ld.param.u64 	%rd6, [_Z10gpu_gemvV3PfS_S_ii_param_2];
	ld.param.u32 	%r10, [_Z10gpu_gemvV3PfS_S_ii_param_4];
	mov.u32 	%r1, %tid.x;
	mov.u32 	%r2, %ntid.x;
	and.b32  	%r3, %r1, 31;
	mov.u32 	%r4, %ctaid.x;
	setp.ge.s32 	%p1, %r1, %r10;
	mov.f32 	%f24, 0f00000000;
	@%p1 bra 	$L__BB2_3;
	mul.lo.s32 	%r11, %r10, %r4;
	cvt.u64.u32 	%rd1, %r11;
	cvta.to.global.u64 	%rd2, %rd4;
	cvta.to.global.u64 	%rd3, %rd5;
	mov.f32 	%f24, 0f00000000;
	mov.u32 	%r31, %r1;
$L__BB2_2:
	cvt.s64.s32 	%rd7, %r31;
	add.s64 	%rd8, %rd7, %rd1;
	shl.b64 	%rd9, %rd8, 2;
	add.s64 	%rd10, %rd2, %rd9;
	ld.global.f32 	%f11, [%rd10];
	mul.wide.s32 	%rd11, %r31, 4;
	add.s64 	%rd12, %rd3, %rd11;
	ld.global.f32 	%f12, [%rd12];
	fma.rn.f32 	%f24, %f11, %f12, %f24;
	add.s32 	%r31, %r31, %r2;
	setp.lt.s32 	%p2, %r31, %r10;
	@%p2 bra 	$L__BB2_2;
$L__BB2_3:
	bar.sync 	0;
	mov.b32 	%r12, %f24;
	shfl.sync.down.b32	%r13|%p3, %r12, 16, 31, -1;
	mov.b32 	%f13, %r13;
	add.f32 	%f14, %f24, %f13;
	mov.b32 	%r14, %f14;
	shfl.sync.down.b32	%r15|%p4, %r14, 8, 31, -1;
	mov.b32 	%f15, %r15;
	add.f32 	%f16, %f14, %f15;
	mov.b32 	%r16, %f16;
	shfl.sync.down.b32	%r17|%p5, %r16, 4, 31, -1;
	mov.b32 	%f17, %r17;
	add.f32 	%f18, %f16, %f17;
	mov.b32 	%r18, %f18;
	shfl.sync.down.b32	%r19|%p6, %r18, 2, 31, -1;
	mov.b32 	%f19, %r19;
	add.f32 	%f20, %f18, %f19;
	mov.b32 	%r20, %f20;
	shfl.sync.down.b32	%r21|%p7, %r20, 1, 31, -1;
	mov.b32 	%f21, %r21;
	add.f32 	%f26, %f20, %f21;
	setp.ne.s32 	%p8, %r3, 0;
	@%p8 bra 	$L__BB2_5;
	shr.u32 	%r22, %r1, 3;
	and.b32  	%r23, %r22, 124;
	mov.u32 	%r24, shared;
	add.s32 	%r25, %r24, %r23;
	st.shared.f32 	[%r25], %f26;
$L__BB2_5:
	bar.sync 	0;
	setp.gt.u32 	%p9, %r1, 31;
	@%p9 bra 	$L__BB2_9;
	shl.b32 	%r26, %r3, 2;
	mov.u32 	%r27, shared;
	add.s32 	%r28, %r27, %r26;
	ld.shared.f32 	%f26, [%r28];
	setp.lt.u32 	%p10, %r2, 64;
	@%p10 bra 	$L__BB2_9;
	shr.u32 	%r32, %r2, 6;
$L__BB2_8:
	mov.b32 	%r29, %f26;
	shfl.sync.down.b32	%r30|%p11, %r29, %r32, 31, -1;
	mov.b32 	%f22, %r30;
	add.f32 	%f26, %f26, %f22;
	shr.u32 	%r9, %r32, 1;
	setp.gt.u32 	%p12, %r32, 1;
	mov.u32 	%r32, %r9;
	@%p12 bra 	$L__BB2_8;
$L__BB2_9:
	bar.sync 	0;
	setp.ne.s32 	%p13, %r1, 0;
	@%p13 bra 	$L__BB2_11;
	cvta.to.global.u64 	%rd13, %rd6;
	mul.wide.u32 	%rd14, %r4, 4;
	add.s64 	%rd15, %rd13, %rd14;
	st.global.f32 	[%rd15], %f26;
$L__BB2_11:
	ret;

}


// ===== COMPILED SASS (sm_100) =====

	.target	sm_100

	.elftype	@"ET_EXEC"


//--------------------- .note.nv.tkinfo           --------------------------
	.section	.note.nv.tkinfo,"",@"SHT_NOTE"
	.sectionflags	@"SHF_NOTE_NV_TKINFO"
	.tkinfo
        /*0018*/ 	.word	0x00000002
        /*0030*/ 	.string	""
        /*0030*/ 	.string	"ptxas"
        /*0030*/ 	.string	"Cuda compilation tools, release 13.0, V13.0.88"
        /*0030*/ 	.string	"Build cuda_13.0.r13.0/compiler.36424714_0"
        /*0030*/ 	.string	"-arch sm_100 -m 64 "



//--------------------- .note.nv.cuinfo           --------------------------
	.section	.note.nv.cuinfo,"",@"SHT_NOTE"
	.sectionflags	@"SHF_NOTE_NV_CUINFO"
        /*0018*/ 	.short	0x0002
        /*001a*/ 	.short	0x0064
        /*001c*/ 	.short	0x0082
	.zero		2


//--------------------- .nv.info                  --------------------------
	.section	.nv.info,"",@"SHT_CUDA_INFO"
	.align	4


	//----- nvinfo : EIATTR_REGCOUNT
	.align		4
        /*0000*/ 	.byte	0x04, 0x2f
        /*0002*/ 	.short	(.L_1 - .L_0)
	.align		4
.L_0:
        /*0004*/ 	.word	index@(_Z10gpu_gemvV1PfS_S_ii)
        /*0008*/ 	.word	0x0000001e


	//----- nvinfo : EIATTR_FRAME_SIZE
	.align		4
.L_1:
        /*000c*/ 	.byte	0x04, 0x11
        /*000e*/ 	.short	(.L_3 - .L_2)
	.align		4
.L_2:
        /*0010*/ 	.word	index@(_Z10gpu_gemvV1PfS_S_ii)
        /*0014*/ 	.word	0x00000000


	//----- nvinfo : EIATTR_REGCOUNT
	.align		4
.L_3:
        /*0018*/ 	.byte	0x04, 0x2f
        /*001a*/ 	.short	(.L_5 - .L_4)
	.align		4
.L_4:
        /*001c*/ 	.word	index@(_Z10gpu_gemvV2PfS_S_ii)
        /*0020*/ 	.word	0x00000011


	//----- nvinfo : EIATTR_FRAME_SIZE
	.align		4
.L_5:
        /*0024*/ 	.byte	0x04, 0x11
        /*0026*/ 	.short	(.L_7 - .L_6)
	.align		4
.L_6:
        /*0028*/ 	.word	index@(_Z10gpu_gemvV2PfS_S_ii)
        /*002c*/ 	.word	0x00000000


	//----- nvinfo : EIATTR_REGCOUNT
	.align		4
.L_7:
        /*0030*/ 	.byte	0x04, 0x2f
        /*0032*/ 	.short	(.L_9 - .L_8)
	.align		4
.L_8:
        /*0034*/ 	.word	index@(_Z10gpu_gemvV3PfS_S_ii)
        /*0038*/ 	.word	0x0000000f


	//----- nvinfo : EIATTR_FRAME_SIZE
	.align		4
.L_9:
        /*003c*/ 	.byte	0x04, 0x11
        /*003e*/ 	.short	(.L_11 - .L_10)
	.align		4
.L_10:
        /*0040*/ 	.word	index@(_Z10gpu_gemvV3PfS_S_ii)
        /*0044*/ 	.word	0x00000000


	//----- nvinfo : EIATTR_MIN_STACK_SIZE
	.align		4
.L_11:
        /*0048*/ 	.byte	0x04, 0x12
        /*004a*/ 	.short	(.L_13 - .L_12)
	.align		4
.L_12:
        /*004c*/ 	.word	index@(_Z10gpu_gemvV3PfS_S_ii)
        /*0050*/ 	.word	0x00000000


	//----- nvinfo : EIATTR_MIN_STACK_SIZE
	.align		4
.L_13:
        /*0054*/ 	.byte	0x04, 0x12
        /*0056*/ 	.short	(.L_15 - .L_14)
	.align		4
.L_14:
        /*0058*/ 	.word	index@(_Z10gpu_gemvV2PfS_S_ii)
        /*005c*/ 	.word	0x00000000


	//----- nvinfo : EIATTR_MIN_STACK_SIZE
	.align		4
.L_15:
        /*0060*/ 	.byte	0x04, 0x12
        /*0062*/ 	.short	(.L_17 - .L_16)
	.align		4
.L_16:
        /*0064*/ 	.word	index@(_Z10gpu_gemvV1PfS_S_ii)
        /*0068*/ 	.word	0x00000000
.L_17:


//--------------------- .nv.compat                --------------------------
	.section	.nv.compat,"",@"SHT_CUDA_COMPAT_INFO"
	.align	4
        /*0000*/ 	.byte	0x02, 0x09, 0x00, 0x00, 0x02, 0x02, 0x01, 0x00, 0x02, 0x05, 0x05, 0x00, 0x03, 0x07, 0x01, 0x01
        /*0010*/ 	.byte	0x02, 0x03, 0x00, 0x00, 0x02, 0x06, 0x01, 0x00, 0x04, 0x0b, 0x08, 0x00, 0x09, 0x00, 0x00, 0x00
        /*0020*/ 	.byte	0x00, 0x00, 0x00, 0x00


//--------------------- .nv.info._Z10gpu_gemvV3PfS_S_ii --------------------------
	.section	.nv.info._Z10gpu_gemvV3PfS_S_ii,"",@"SHT_CUDA_INFO"
	.sectionflags	@""
	.align	4


	//----- nvinfo : EIATTR_CUDA_API_VERSION
	.align		4
        /*0000*/ 	.byte	0x04, 0x37
        /*0002*/ 	.short	(.L_19 - .L_18)
.L_18:
        /*0004*/ 	.word	0x00000082


	//----- nvinfo : EIATTR_KPARAM_INFO
	.align		4
.L_19:
        /*0008*/ 	.byte	0x04, 0x17
        /*000a*/ 	.short	(.L_21 - .L_20)
.L_20:
        /*000c*/ 	.word	0x00000000
        /*0010*/ 	.short	0x0004
        /*0012*/ 	.short	0x001c
        /*0014*/ 	.byte	0x00, 0xf0, 0x11, 0x00


	//----- nvinfo : EIATTR_KPARAM_INFO
	.align		4
.L_21:
        /*0018*/ 	.byte	0x04, 0x17
        /*001a*/ 	.short	(.L_23 - .L_22)
.L_22:
        /*001c*/ 	.word	0x00000000
        /*0020*/ 	.short	0x0003
        /*0022*/ 	.short	0x0018
        /*0024*/ 	.byte	0x00, 0xf0, 0x11, 0x00


	//----- nvinfo : EIATTR_KPARAM_INFO
	.align		4
.L_23:
        /*0028*/ 	.byte	0x04, 0x17
        /*002a*/ 	.short	(.L_25 - .L_24)
.L_24:
        /*002c*/ 	.word	0x00000000
        /*0030*/ 	.short	0x0002
        /*0032*/ 	.short	0x0010
        /*0034*/ 	.byte	0x00, 0xf5, 0x21, 0x00


	//----- nvinfo : EIATTR_KPARAM_INFO
	.align		4
.L_25:
        /*0038*/ 	.byte	0x04, 0x17
        /*003a*/ 	.short	(.L_27 - .L_26)
.L_26:
        /*003c*/ 	.word	0x00000000
        /*0040*/ 	.short	0x0001
        /*0042*/ 	.short	0x0008
        /*0044*/ 	.byte	0x00, 0xf5, 0x21, 0x00


	//----- nvinfo : EIATTR_KPARAM_INFO
	.align		4
.L_27:
        /*0048*/ 	.byte	0x04, 0x17
        /*004a*/ 	.short	(.L_29 - .L_28)
.L_28:
        /*004c*/ 	.word	0x00000000
        /*0050*/ 	.short	0x0000
        /*0052*/ 	.short	0x0000
        /*0054*/ 	.byte	0x00, 0xf5, 0x21, 0x00


	//----- nvinfo : EIATTR_SPARSE_MMA_MASK
	.align		4
.L_29:
        /*0058*/ 	.byte	0x03, 0x50
        /*005a*/ 	.short	0x0000


	//----- nvinfo : EIATTR_MAXREG_COUNT
	.align		4
        /*005c*/ 	.byte	0x03, 0x1b
        /*005e*/ 	.short	0x00ff


	//----- nvinfo : EIATTR_NUM_BARRIERS
	.align		4
        /*0060*/ 	.byte	0x02, 0x4c
        /*0062*/ 	.byte	0x01
	.zero		1


	//----- nvinfo : EIATTR_MERCURY_ISA_VERSION
	.align		4
        /*0064*/ 	.byte	0x03, 0x5f
        /*0066*/ 	.short	0x0101


	//----- nvinfo : EIATTR_COOP_GROUP_MASK_REGIDS
	.align		4
        /*0068*/ 	.byte	0x04, 0x29
        /*006a*/ 	.short	(.L_31 - .L_30)


	//   ....[0]....
.L_30:
        /*006c*/ 	.word	0xffffffff


	//   ....[1]....
        /*0070*/ 	.word	0xffffffff


	//   ....[2]....
        /*0074*/ 	.word	0xffffffff


	//   ....[3]....
        /*0078*/ 	.word	0xffffffff


	//   ....[4]....
        /*007c*/ 	.word	0xffffffff


	//   ....[5]....
        /*0080*/ 	.word	0xffffffff


	//----- nvinfo : EIATTR_COOP_GROUP_INSTR_OFFSETS
	.align		4
.L_31:
        /*0084*/ 	.byte	0x04, 0x28
        /*0086*/ 	.short	(.L_33 - .L_32)


	//   ....[0]....
.L_32:
        /*0088*/ 	.word	0x000001b0


	//   ....[1]....
        /*008c*/ 	.word	0x000001e0


	//   ....[2]....
        /*0090*/ 	.word	0x00000210


	//   ....[3]....
        /*0094*/ 	.word	0x00000280


	//   ....[4]....
        /*0098*/ 	.word	0x000002c0


	//   ....[5]....
        /*009c*/ 	.word	0x000003c0


	//----- nvinfo : EIATTR_VRC_CTA_INIT_COUNT
	.align		4
.L_33:
        /*00a0*/ 	.byte	0x02, 0x4a
	.zero		1
	.zero		1


	//----- nvinfo : EIATTR_EXIT_INSTR_OFFSETS
	.align		4
        /*00a4*/ 	.byte	0x04, 0x1c
        /*00a6*/ 	.short	(.L_35 - .L_34)


	//   ....[0]....
.L_34:
        /*00a8*/ 	.word	0x00000450


	//   ....[1]....
        /*00ac*/ 	.word	0x00000490


	//----- nvinfo : EIATTR_CRS_STACK_SIZE
	.align		4
.L_35:
        /*00b0*/ 	.byte	0x04, 0x1e
        /*00b2*/ 	.short	(.L_37 - .L_36)
.L_36:
        /*00b4*/ 	.word	0x00000000


	//----- nvinfo : EIATTR_CBANK_PARAM_SIZE
	.align		4
.L_37:
        /*00b8*/ 	.byte	0x03, 0x19
        /*00ba*/ 	.short	0x0020


	//----- nvinfo : EIATTR_PARAM_CBANK
	.align		4
        /*00bc*/ 	.byte	0x04, 0x0a
        /*00be*/ 	.short	(.L_39 - .L_38)
	.align		4
.L_38:
        /*00c0*/ 	.word	index@(.nv.constant0._Z10gpu_gemvV3PfS_S_ii)
        /*00c4*/ 	.short	0x0380
        /*00c6*/ 	.short	0x0020


	//----- nvinfo : EIATTR_SW_WAR
	.align		4
.L_39:
        /*00c8*/ 	.byte	0x04, 0x36
        /*00ca*/ 	.short	(.L_41 - .L_40)
.L_40:
        /*00cc*/ 	.word	0x00000008
.L_41:


//--------------------- .nv.info._Z10gpu_gemvV2PfS_S_ii --------------------------
	.section	.nv.info._Z10gpu_gemvV2PfS_S_ii,"",@"SHT_CUDA_INFO"
	.sectionflags	@""
	.align	4


	//----- nvinfo : EIATTR_CUDA_API_VERSION
	.align		4
        /*0000*/ 	.byte	0x04, 0x37
        /*0002*/ 	.short	(.L_43 - .L_42)
.L_42:
        /*0004*/ 	.word	0x00000082


	//----- nvinfo : EIATTR_KPARAM_INFO
	.align		4
.L_43:
        /*0008*/ 	.byte	0x04, 0x17
        /*000a*/ 	.short	(.L_45 - .L_44)
.L_44:
        /*000c*/ 	.word	0x00000000
        /*0010*/ 	.short	0x0004
        /*0012*/ 	.short	0x001c
        /*0014*/ 	.byte	0x00, 0xf0, 0x11, 0x00


	//----- nvinfo : EIATTR_KPARAM_INFO
	.align		4
.L_45:
        /*0018*/ 	.byte	0x04, 0x17
        /*001a*/ 	.short	(.L_47 - .L_46)
.L_46:
        /*001c*/ 	.word	0x00000000
        /*0020*/ 	.short	0x0003
        /*0022*/ 	.short	0x0018
        /*0024*/ 	.byte	0x00, 0xf0, 0x11, 0x00


	//----- nvinfo : EIATTR_KPARAM_INFO
	.align		4
.L_47:
        /*0028*/ 	.byte	0x04, 0x17
        /*002a*/ 	.short	(.L_49 - .L_48)
.L_48:
        /*002c*/ 	.word	0x00000000
        /*0030*/ 	.short	0x0002
        /*0032*/ 	.short	0x0010
        /*0034*/ 	.byte	0x00, 0xf5, 0x21, 0x00


	//----- nvinfo : EIATTR_KPARAM_INFO
	.align		4
.L_49:
        /*0038*/ 	.byte	0x04, 0x17
        /*003a*/ 	.short	(.L_51 - .L_50)
.L_50:
        /*003c*/ 	.word	0x00000000
        /*0040*/ 	.short	0x0001
        /*0042*/ 	.short	0x0008
        /*0044*/ 	.byte	0x00, 0xf5, 0x21, 0x00


	//----- nvinfo : EIATTR_KPARAM_INFO
	.align		4
.L_51:
        /*0048*/ 	.byte	0x04, 0x17
        /*004a*/ 	.short	(.L_53 - .L_52)
.L_52:
        /*004c*/ 	.word	0x00000000
        /*0050*/ 	.short	0x0000
        /*0052*/ 	.short	0x0000
        /*0054*/ 	.byte	0x00, 0xf5, 0x21, 0x00


	//----- nvinfo : EIATTR_SPARSE_MMA_MASK
	.align		4
.L_53:
        /*0058*/ 	.byte	0x03, 0x50
        /*005a*/ 	.short	0x0000


	//----- nvinfo : EIATTR_MAXREG_COUNT
	.align		4
        /*005c*/ 	.byte	0x03, 0x1b
        /*005e*/ 	.short	0x00ff


	//----- nvinfo : EIATTR_NUM_BARRIERS
	.align		4
        /*0060*/ 	.byte	0x02, 0x4c
        /*0062*/ 	.byte	0x01
	.zero		1


	//----- nvinfo : EIATTR_MERCURY_ISA_VERSION
	.align		4
        /*0064*/ 	.byte	0x03, 0x5f
        /*0066*/ 	.short	0x0101


	//----- nvinfo : EIATTR_VRC_CTA_INIT_COUNT
	.align		4
        /*0068*/ 	.byte	0x02, 0x4a
	.zero		1
	.zero		1


	//----- nvinfo : EIATTR_EXIT_INSTR_OFFSETS
	.align		4
        /*006c*/ 	.byte	0x04, 0x1c
        /*006e*/ 	.short	(.L_55 - .L_54)


	//   ....[0]....
.L_54:
        /*0070*/ 	.word	0x00000310


	//   ....[1]....
        /*0074*/ 	.word	0x00000390


	//----- nvinfo : EIATTR_CRS_STACK_SIZE
	.align		4
.L_55:
        /*0078*/ 	.byte	0x04, 0x1e
        /*007a*/ 	.short	(.L_57 - .L_56)
.L_56:
        /*007c*/ 	.word	0x00000000


	//----- nvinfo : EIATTR_CBANK_PARAM_SIZE
	.align		4
.L_57:
        /*0080*/ 	.byte	0x03, 0x19
        /*0082*/ 	.short	0x0020


	//----- nvinfo : EIATTR_PARAM_CBANK
	.align		4
        /*0084*/ 	.byte	0x04, 0x0a
        /*0086*/ 	.short	(.L_59 - .L_58)
	.align		4
.L_58:
        /*0088*/ 	.word	index@(.nv.constant0._Z10gpu_gemvV2PfS_S_ii)
        /*008c*/ 	.short	0x0380
        /*008e*/ 	.short	0x0020


	//----- nvinfo : EIATTR_SW_WAR
	.align		4
.L_59:
        /*0090*/ 	.byte	0x04, 0x36
        /*0092*/ 	.short	(.L_61 - .L_60)
.L_60:
        /*0094*/ 	.word	0x00000008
.L_61:


//--------------------- .nv.info._Z10gpu_gemvV1PfS_S_ii --------------------------
	.section	.nv.info._Z10gpu_gemvV1PfS_S_ii,"",@"SHT_CUDA_INFO"
	.sectionflags	@""
	.align	4


	//----- nvinfo : EIATTR_CUDA_API_VERSION
	.align		4
        /*0000*/ 	.byte	0x04, 0x37
        /*0002*/ 	.short	(.L_63 - .L_62)
.L_62:
        /*0004*/ 	.word	0x00000082


	//----- nvinfo : EIATTR_KPARAM_INFO
	.align		4
.L_63:
        /*0008*/ 	.byte	0x04, 0x17
        /*000a*/ 	.short	(.L_65 - .L_64)
.L_64:
        /*000c*/ 	.word	0x00000000
        /*0010*/ 	.short	0x0004
        /*0012*/ 	.short	0x001c
        /*0014*/ 	.byte	0x00, 0xf0, 0x11, 0x00


	//----- nvinfo : EIATTR_KPARAM_INFO
	.align		4
.L_65:
        /*0018*/ 	.byte	0x04, 0x17
        /*001a*/ 	.short	(.L_67 - .L_66)
.L_66:
        /*001c*/ 	.word	0x00000000
        /*0020*/ 	.short	0x0003
        /*0022*/ 	.short	0x0018
        /*0024*/ 	.byte	0x00, 0xf0, 0x11, 0x00


	//----- nvinfo : EIATTR_KPARAM_INFO
	.align		4
.L_67:
        /*0028*/ 	.byte	0x04, 0x17
        /*002a*/ 	.short	(.L_69 - .L_68)
.L_68:
        /*002c*/ 	.word	0x00000000
        /*0030*/ 	.short	0x0002
        /*0032*/ 	.short	0x0010
        /*0034*/ 	.byte	0x00, 0xf5, 0x21, 0x00


	//----- nvinfo : EIATTR_KPARAM_INFO
	.align		4
.L_69:
        /*0038*/ 	.byte	0x04, 0x17
        /*003a*/ 	.short	(.L_71 - .L_70)
.L_70:
        /*003c*/ 	.word	0x00000000
        /*0040*/ 	.short	0x0001
        /*0042*/ 	.short	0x0008
        /*0044*/ 	.byte	0x00, 0xf5, 0x21, 0x00


	//----- nvinfo : EIATTR_KPARAM_INFO
	.align		4
.L_71:
        /*0048*/ 	.byte	0x04, 0x17
        /*004a*/ 	.short	(.L_73 - .L_72)
.L_72:
        /*004c*/ 	.word	0x00000000
        /*0050*/ 	.short	0x0000
        /*0052*/ 	.short	0x0000
        /*0054*/ 	.byte	0x00, 0xf5, 0x21, 0x00


	//----- nvinfo : EIATTR_SPARSE_MMA_MASK
	.align		4
.L_73:
        /*0058*/ 	.byte	0x03, 0x50
        /*005a*/ 	.short	0x0000


	//----- nvinfo : EIATTR_MAXREG_COUNT
	.align		4
        /*005c*/ 	.byte	0x03, 0x1b
        /*005e*/ 	.short	0x00ff


	//----- nvinfo : EIATTR_MERCURY_ISA_VERSION
	.align		4
        /*0060*/ 	.byte	0x03, 0x5f
        /*0062*/ 	.short	0x0101


	//----- nvinfo : EIATTR_VRC_CTA_INIT_COUNT
	.align		4
        /*0064*/ 	.byte	0x02, 0x4a
	.zero		1
	.zero		1


	//----- nvinfo : EIATTR_EXIT_INSTR_OFFSETS
	.align		4
        /*0068*/ 	.byte	0x04, 0x1c
        /*006a*/ 	.short	(.L_75 - .L_74)


	//   ....[0]....
.L_74:
        /*006c*/ 	.word	0x00000ab0


	//----- nvinfo : EIATTR_CBANK_PARAM_SIZE
	.align		4
.L_75:
        /*0070*/ 	.byte	0x03, 0x19
        /*0072*/ 	.short	0x0020


	//----- nvinfo : EIATTR_PARAM_CBANK
	.align		4
        /*0074*/ 	.byte	0x04, 0x0a
        /*0076*/ 	.short	(.L_77 - .L_76)
	.align		4
.L_76:
        /*0078*/ 	.word	index@(.nv.constant0._Z10gpu_gemvV1PfS_S_ii)
        /*007c*/ 	.short	0x0380
        /*007e*/ 	.short	0x0020


	//----- nvinfo : EIATTR_SW_WAR
	.align		4
.L_77:
        /*0080*/ 	.byte	0x04, 0x36
        /*0082*/ 	.short	(.L_79 - .L_78)
.L_78:
        /*0084*/ 	.word	0x00000008
.L_79:


//--------------------- .nv.callgraph             --------------------------
	.section	.nv.callgraph,"",@"SHT_CUDA_CALLGRAPH"
	.align	4
	.sectionentsize	8
	.align		4
        /*0000*/ 	.word	0x00000000
	.align		4
        /*0004*/ 	.word	0xffffffff
	.align		4
        /*0008*/ 	.word	0x00000000
	.align		4
        /*000c*/ 	.word	0xfffffffe
	.align		4
        /*0010*/ 	.word	0x00000000
	.align		4
        /*0014*/ 	.word	0xfffffffd
	.align		4
        /*0018*/ 	.word	0x00000000
	.align		4
        /*001c*/ 	.word	0xfffffffc


//--------------------- .text._Z10gpu_gemvV3PfS_S_ii --------------------------
	.section	.text._Z10gpu_gemvV3PfS_S_ii,"ax",@progbits
	.align	128
        .global         _Z10gpu_gemvV3PfS_S_ii
        .type           _Z10gpu_gemvV3PfS_S_ii,@function
        .size           _Z10gpu_gemvV3PfS_S_ii,(.L_x_19 - _Z10gpu_gemvV3PfS_S_ii)
        .other          _Z10gpu_gemvV3PfS_S_ii,@"STO_CUDA_ENTRY STV_DEFAULT"
_Z10gpu_gemvV3PfS_S_ii:
.text._Z10gpu_gemvV3PfS_S_ii:
[----:B------:R-:W-:Y:S01]  /*0000*/  LDC R1, c[0x0][0x37c] ;  /* 0x0000df00ff017b82 */ /* 0x000fe20000000800 */
[----:B------:R-:W0:Y:S01]  /*0010*/  S2R R2, SR_TID.X ;  /* 0x0000000000027919 */ /* 0x000e220000002100 */
[----:B------:R-:W0:Y:S01]  /*0020*/  LDCU UR4, c[0x0][0x39c] ;  /* 0x00007380ff0477ac */ /* 0x000e220008000800 */
[----:B------:R-:W-:Y:S01]  /*0030*/  BSSY.RECONVERGENT B0, `(.L_x_0) ;  /* 0x0000017000007945 */ /* 0x000fe20003800200 */
[----:B------:R-:W-:Y:S01]  /*0040*/  IMAD.MOV.U32 R10, RZ, RZ, RZ ;  /* 0x000000ffff0a7224 */ /* 0x000fe200078e00ff */
[----:B------:R-:W1:Y:S01]  /*0050*/  S2R R0, SR_CTAID.X ;  /* 0x0000000000007919 */ /* 0x000e620000002500 */
[----:B------:R-:W2:Y:S01]  /*0060*/  LDCU.64 UR6, c[0x0][0x358] ;  /* 0x00006b00ff0677ac */ /* 0x000ea20008000a00 */
[----:B------:R-:W3:Y:S01]  /*0070*/  LDCU UR8, c[0x0][0x360] ;  /* 0x00006c00ff0877ac */ /* 0x000ee20008000800 */
[----:B------:R-:W4:Y:S01]  /*0080*/  LDCU.64 UR10, c[0x0][0x380] ;  /* 0x00007000ff0a77ac */ /* 0x000f220008000a00 */
[----:B0-----:R-:W-:-:S13]  /*0090*/  ISETP.GE.AND P0, PT, R2, UR4, PT ;  /* 0x0000000402007c0c */ /* 0x001fda000bf06270 */
[----:B-1234-:R-:W-:Y:S05]  /*00a0*/  @P0 BRA `(.L_x_1) ;  /* 0x00000000003c0947 */ /* 0x01efea0003800000 */
[----:B------:R-:W0:Y:S01]  /*00b0*/  LDC.64 R8, c[0x0][0x388] ;  /* 0x0000e200ff087b82 */ /* 0x000e220000000a00 */
[----:B------:R-:W-:Y:S02]  /*00c0*/  IMAD R3, R0, UR4, RZ ;  /* 0x0000000400037c24 */ /* 0x000fe4000f8e02ff */
[----:B------:R-:W-:Y:S02]  /*00d0*/  IMAD.MOV.U32 R10, RZ, RZ, RZ ;  /* 0x000000ffff0a7224 */ /* 0x000fe400078e00ff */
[----:B------:R-:W-:-:S07]  /*00e0*/  IMAD.MOV.U32 R11, RZ, RZ, R2 ;  /* 0x000000ffff0b7224 */ /* 0x000fce00078e0002 */
.L_x_2:
[----:B------:R-:W-:Y:S01]  /*00f0*/  IADD3 R7, P0, PT, R3, R11, RZ ;  /* 0x0000000b03077210 */ /* 0x000fe20007f1e0ff */
[----:B0-----:R-:W-:-:S03]  /*0100*/  IMAD.WIDE R4, R11, 0x4, R8 ;  /* 0x000000040b047825 */ /* 0x001fc600078e0208 */
[----:B------:R-:W-:Y:S02]  /*0110*/  LEA.HI.X.SX32 R12, R11, RZ, 0x1, P0 ;  /* 0x000000ff0b0c7211 */ /* 0x000fe400000f0eff */
[C---:B------:R-:W-:Y:S01]  /*0120*/  LEA R6, P0, R7.reuse, UR10, 0x2 ;  /* 0x0000000a07067c11 */ /* 0x040fe2000f8010ff */
[----:B------:R-:W2:Y:S03]  /*0130*/  LDG.E R4, desc[UR6][R4.64] ;  /* 0x0000000604047981 */ /* 0x000ea6000c1e1900 */
[----:B------:R-:W-:-:S06]  /*0140*/  LEA.HI.X R7, R7, UR11, R12, 0x2, P0 ;  /* 0x0000000b07077c11 */ /* 0x000fcc00080f140c */
[----:B------:R-:W2:Y:S01]  /*0150*/  LDG.E R7, desc[UR6][R6.64] ;  /* 0x0000000606077981 */ /* 0x000ea2000c1e1900 */
[----:B------:R-:W-:-:S05]  /*0160*/  VIADD R11, R11, UR8 ;  /* 0x000000080b0b7c36 */ /* 0x000fca0008000000 */
[----:B------:R-:W-:Y:S01]  /*0170*/  ISETP.GE.AND P0, PT, R11, UR4, PT ;  /* 0x000000040b007c0c */ /* 0x000fe2000bf06270 */
[----:B--2---:R-:W-:-:S12]  /*0180*/  FFMA R10, R7, R4, R10 ;  /* 0x00000004070a7223 */ /* 0x004fd8000000000a */
[----:B------:R-:W-:Y:S05]  /*0190*/  @!P0 BRA `(.L_x_2) ;  /* 0xfffffffc00d48947 */ /* 0x000fea000383ffff */
.L_x_1:
[----:B------:R-:W-:Y:S05]  /*01a0*/  BSYNC.RECONVERGENT B0 ;  /* 0x0000000000007941 */ /* 0x000fea0003800200 */
.L_x_0:
[----:B------:R-:W0:Y:S01]  /*01b0*/  SHFL.DOWN PT, R3, R10, 0x10, 0x1f ;  /* 0x0a001f000a037f89 */ /* 0x000e2200000e0000 */
[----:B------:R-:W-:Y:S01]  /*01c0*/  BAR.SYNC.DEFER_BLOCKING 0x0 ;  /* 0x0000000000007b1d */ /* 0x000fe20000010000 */
[----:B0-----:R-:W-:-:S05]  /*01d0*/  FADD R4, R3, R10 ;  /* 0x0000000a03047221 */ /* 0x001fca0000000000 */
[----:B------:R-:W0:Y:S02]  /*01e0*/  SHFL.DOWN PT, R3, R4, 0x8, 0x1f ;  /* 0x09001f0004037f89 */ /* 0x000e2400000e0000 */
[----:B0-----:R-:W-:Y:S01]  /*01f0*/  FADD R5, R4, R3 ;  /* 0x0000000304057221 */ /* 0x001fe20000000000 */
[----:B------:R-:W-:-:S04]  /*0200*/  LOP3.LUT R3, R2, 0x1f, RZ, 0xc0, !PT ;  /* 0x0000001f02037812 */ /* 0x000fc800078ec0ff */
[----:B------:R-:W0:Y:S01]  /*0210*/  SHFL.DOWN PT, R6, R5, 0x4, 0x1f ;  /* 0x08801f0005067f89 */ /* 0x000e2200000e0000 */
[----:B------:R-:W-:-:S13]  /*0220*/  ISETP.NE.AND P0, PT, R3, RZ, PT ;  /* 0x000000ff0300720c */ /* 0x000fda0003f05270 */
[----:B------:R-:W1:Y:S01]  /*0230*/  @!P0 S2R R12, SR_CgaCtaId ;  /* 0x00000000000c8919 */ /* 0x000e620000008800 */
[----:B------:R-:W-:Y:S02]  /*0240*/  @!P0 MOV R9, 0x400 ;  /* 0x0000040000098802 */ /* 0x000fe40000000f00 */
[----:B------:R-:W-:-:S04]  /*0250*/  @!P0 SHF.R.U32.HI R4, RZ, 0x3, R2 ;  /* 0x00000003ff048819 */ /* 0x000fc80000011602 */
[----:B------:R-:W-:Y:S01]  /*0260*/  @!P0 LOP3.LUT R4, R4, 0x7c, RZ, 0xc0, !PT ;  /* 0x0000007c04048812 */ /* 0x000fe200078ec0ff */
[----:B0-----:R-:W-:-:S05]  /*0270*/  FADD R6, R5, R6 ;  /* 0x0000000605067221 */ /* 0x001fca0000000000 */
[----:B------:R-:W0:Y:S01]  /*0280*/  SHFL.DOWN PT, R7, R6, 0x2, 0x1f ;  /* 0x08401f0006077f89 */ /* 0x000e2200000e0000 */
[----:B-1----:R-:W-:-:S05]  /*0290*/  @!P0 LEA R9, R12, R9, 0x18 ;  /* 0x000000090c098211 */ /* 0x002fca00078ec0ff */
[----:B------:R-:W-:Y:S02]  /*02a0*/  @!P0 IMAD.IADD R4, R4, 0x1, R9 ;  /* 0x0000000104048824 */ /* 0x000fe400078e0209 */
[----:B0-----:R-:W-:-:S05]  /*02b0*/  FADD R7, R6, R7 ;  /* 0x0000000706077221 */ /* 0x001fca0000000000 */
[----:B------:R-:W0:Y:S02]  /*02c0*/  SHFL.DOWN PT, R8, R7, 0x1, 0x1f ;  /* 0x08201f0007087f89 */ /* 0x000e2400000e0000 */
[----:B0-----:R-:W-:-:S05]  /*02d0*/  FADD R5, R7, R8 ;  /* 0x0000000807057221 */ /* 0x001fca0000000000 */
[----:B------:R0:W-:Y:S01]  /*02e0*/  @!P0 STS [R4], R5 ;  /* 0x0000000504008388 */ /* 0x0001e20000000800 */
[----:B------:R-:W-:Y:S01]  /*02f0*/  BAR.SYNC.DEFER_BLOCKING 0x0 ;  /* 0x0000000000007b1d */ /* 0x000fe20000010000 */
[----:B------:R-:W-:-:S13]  /*0300*/  ISETP.GT.U32.AND P0, PT, R2, 0x1f, PT ;  /* 0x0000001f0200780c */ /* 0x000fda0003f04070 */
[----:B0-----:R-:W-:Y:S05]  /*0310*/  @P0 BRA `(.L_x_3) ;  /* 0x0000000000400947 */ /* 0x001fea0003800000 */
[----:B------:R-:W0:Y:S01]  /*0320*/  S2UR UR5, SR_CgaCtaId ;  /* 0x00000000000579c3 */ /* 0x000e220000008800 */
[----:B------:R-:W-:Y:S01]  /*0330*/  UMOV UR4, 0x400 ;  /* 0x0000040000047882 */ /* 0x000fe20000000000 */
[----:B------:R-:W-:Y:S02]  /*0340*/  UISETP.GE.U32.AND UP0, UPT, UR8, 0x40, UPT ;  /* 0x000000400800788c */ /* 0x000fe4000bf06070 */
[----:B0-----:R-:W-:-:S06]  /*0350*/  ULEA UR4, UR5, UR4, 0x18 ;  /* 0x0000000405047291 */ /* 0x001fcc000f8ec0ff */
[----:B------:R-:W-:-:S05]  /*0360*/  LEA R3, R3, UR4, 0x2 ;  /* 0x0000000403037c11 */ /* 0x000fca000f8e10ff */
[----:B------:R0:W1:Y:S01]  /*0370*/  LDS R5, [R3] ;  /* 0x0000000003057984 */ /* 0x0000620000000800 */
[----:B------:R-:W-:Y:S05]  /*0380*/  BRA.U !UP0, `(.L_x_3) ;  /* 0x0000000108247547 */ /* 0x000fea000b800000 */
[----:B------:R-:W-:-:S06]  /*0390*/  USHF.R.U32.HI UR4, URZ, 0x6, UR8 ;  /* 0x00000006ff047899 */ /* 0x000fcc0008011608 */
[----:B------:R-:W-:-:S07]  /*03a0*/  IMAD.U32 R4, RZ, RZ, UR4 ;  /* 0x00000004ff047e24 */ /* 0x000fce000f8e00ff */
.L_x_4:
[----:B------:R-:W-:Y:S05]  /*03b0*/  WARPSYNC.ALL ;  /* 0x0000000000007948 */ /* 0x000fea0003800000 */
[----:B-1----:R1:W2:Y:S01]  /*03c0*/  SHFL.DOWN PT, R6, R5, R4, 0x1f ;  /* 0x08001f0405067589 */ /* 0x0022a200000e0000 */
[----:B------:R-:W-:Y:S02]  /*03d0*/  ISETP.GT.U32.AND P0, PT, R4, 0x1, PT ;  /* 0x000000010400780c */ /* 0x000fe40003f04070 */
[----:B0-----:R-:W-:-:S05]  /*03e0*/  SHF.R.U32.HI R3, RZ, 0x1, R4 ;  /* 0x00000001ff037819 */ /* 0x001fca0000011604 */
[----:B-1----:R-:W-:Y:S02]  /*03f0*/  IMAD.MOV.U32 R4, RZ, RZ, R3 ;  /* 0x000000ffff047224 */ /* 0x002fe400078e0003 */
[----:B--2---:R-:W-:-:S04]  /*0400*/  FADD R5, R6, R5 ;  /* 0x0000000506057221 */ /* 0x004fc80000000000 */
[----:B------:R-:W-:Y:S05]  /*0410*/  @P0 BRA `(.L_x_4) ;  /* 0xfffffffc00e40947 */ /* 0x000fea000383ffff */
.L_x_3:
[----:B------:R-:W-:Y:S05]  /*0420*/  WARPSYNC.ALL ;  /* 0x0000000000007948 */ /* 0x000fea0003800000 */
[----:B------:R-:W-:Y:S01]  /*0430*/  BAR.SYNC.DEFER_BLOCKING 0x0 ;  /* 0x0000000000007b1d */ /* 0x000fe20000010000 */
[----:B------:R-:W-:-:S13]  /*0440*/  ISETP.NE.AND P0, PT, R2, RZ, PT ;  /* 0x000000ff0200720c */ /* 0x000fda0003f05270 */
[----:B------:R-:W-:Y:S05]  /*0450*/  @P0 EXIT ;  /* 0x000000000000094d */ /* 0x000fea0003800000 */
[----:B0-----:R-:W0:Y:S02]  /*0460*/  LDC.64 R2, c[0x0][0x390] ;  /* 0x0000e400ff027b82 */ /* 0x001e240000000a00 */
[----:B0-----:R-:W-:-:S05]  /*0470*/  IMAD.WIDE.U32 R2, R0, 0x4, R2 ;  /* 0x0000000400027825 */ /* 0x001fca00078e0002 */
[----:B-1----:R-:W-:Y:S01]  /*0480*/  STG.E desc[UR6][R2.64], R5 ;  /* 0x0000000502007986 */ /* 0x002fe2000c101906 */
[----:B------:R-:W-:Y:S05]  /*0490*/  EXIT ;  /* 0x000000000000794d */ /* 0x000fea0003800000 */
.L_x_5:
[----:B------:R-:W-:-:S00]  /*04a0*/  BRA `(.L_x_5) ;  /* 0xfffffffc00fc7947 */ /* 0x000fc0000383ffff */
[----:B------:R-:W-:-:S00]  /*04b0*/  NOP ;  /* 0x0000000000007918 */ /* 0x000fc00000000000 */
        /* <DEDUP_REMOVED lines=12> */
.L_x_19:


//--------------------- .text._Z10gpu_gemvV2PfS_S_ii --------------------------
	.section	.text._Z10gpu_gemvV2PfS_S_ii,"ax",@progbits
	.align	128
        .global         _Z10gpu_gemvV2PfS_S_ii
        .type           _Z10gpu_gemvV2PfS_S_ii,@function
        .size           _Z10gpu_gemvV2PfS_S_ii,(.L_x_20 - _Z10gpu_gemvV2PfS_S_ii)
        .other          _Z10gpu_gemvV2PfS_S_ii,@"STO_CUDA_ENTRY STV_DEFAULT"
_Z10gpu_gemvV2PfS_S_ii:
.text._Z10gpu_gemvV2PfS_S_ii:
[----:B------:R-:W-:Y:S01]  /*0000*/  LDC R1, c[0x0][0x37c] ;  /* 0x0000df00ff017b82 */ /* 0x000fe20000000800 */
[----:B------:R-:W0:Y:S01]  /*0010*/  S2R R10, SR_TID.X ;  /* 0x00000000000a7919 */ /* 0x000e220000002100 */
[----:B------:R-:W0:Y:S01]  /*0020*/  LDCU UR4, c[0x0][0x39c] ;  /* 0x00007380ff0477ac */ /* 0x000e220008000800 */
[----:B------:R-:W-:Y:S01]  /*0030*/  BSSY.RECONVERGENT B0, `(.L_x_6) ;  /* 0x0000017000007945 */ /* 0x000fe20003800200 */
[----:B------:R-:W-:Y:S01]  /*0040*/  IMAD.MOV.U32 R0, RZ, RZ, RZ ;  /* 0x000000ffff007224 */ /* 0x000fe200078e00ff */
[----:B------:R-:W1:Y:S01]  /*0050*/  S2R R11, SR_CTAID.X ;  /* 0x00000000000b7919 */ /* 0x000e620000002500 */
[----:B------:R-:W2:Y:S01]  /*0060*/  LDCU.64 UR6, c[0x0][0x358] ;  /* 0x00006b00ff0677ac */ /* 0x000ea20008000a00 */
[----:B------:R-:W3:Y:S01]  /*0070*/  LDCU.64 UR8, c[0x0][0x380] ;  /* 0x00007000ff0877ac */ /* 0x000ee20008000a00 */
[----:B0-----:R-:W-:-:S13]  /*0080*/  ISETP.GE.AND P0, PT, R10, UR4, PT ;  /* 0x000000040a007c0c */ /* 0x001fda000bf06270 */
[----:B-123--:R-:W-:Y:S05]  /*0090*/  @P0 BRA `(.L_x_7) ;  /* 0x0000000000400947 */ /* 0x00efea0003800000 */
[----:B------:R-:W0:Y:S01]  /*00a0*/  LDC R12, c[0x0][0x360] ;  /* 0x0000d800ff0c7b82 */ /* 0x000e220000000800 */
[----:B------:R-:W-:Y:S02]  /*00b0*/  IMAD R8, R11, UR4, RZ ;  /* 0x000000040b087c24 */ /* 0x000fe4000f8e02ff */
[----:B------:R-:W-:Y:S02]  /*00c0*/  IMAD.MOV.U32 R0, RZ, RZ, RZ ;  /* 0x000000ffff007224 */ /* 0x000fe400078e00ff */
[----:B------:R-:W-:-:S03]  /*00d0*/  IMAD.MOV.U32 R9, RZ, RZ, R10 ;  /* 0x000000ffff097224 */ /* 0x000fc600078e000a */
[----:B------:R-:W1:Y:S04]  /*00e0*/  LDC.64 R6, c[0x0][0x388] ;  /* 0x0000e200ff067b82 */ /* 0x000e680000000a00 */
.L_x_8:
[----:B------:R-:W-:Y:S01]  /*00f0*/  IADD3 R5, P0, PT, R8, R9, RZ ;  /* 0x0000000908057210 */ /* 0x000fe20007f1e0ff */
[----:B-1----:R-:W-:-:S03]  /*0100*/  IMAD.WIDE R2, R9, 0x4, R6 ;  /* 0x0000000409027825 */ /* 0x002fc600078e0206 */
[----:B------:R-:W-:Y:S02]  /*0110*/  LEA.HI.X.SX32 R14, R9, RZ, 0x1, P0 ;  /* 0x000000ff090e7211 */ /* 0x000fe400000f0eff */
[C---:B------:R-:W-:Y:S01]  /*0120*/  LEA R4, P0, R5.reuse, UR8, 0x2 ;  /* 0x0000000805047c11 */ /* 0x040fe2000f8010ff */
[----:B------:R-:W2:Y:S03]  /*0130*/  LDG.E R2, desc[UR6][R2.64] ;  /* 0x0000000602027981 */ /* 0x000ea6000c1e1900 */
[----:B------:R-:W-:-:S06]  /*0140*/  LEA.HI.X R5, R5, UR9, R14, 0x2, P0 ;  /* 0x0000000905057c11 */ /* 0x000fcc00080f140e */
[----:B------:R-:W2:Y:S01]  /*0150*/  LDG.E R5, desc[UR6][R4.64] ;  /* 0x0000000604057981 */ /* 0x000ea2000c1e1900 */
[----:B0-----:R-:W-:-:S04]  /*0160*/  IADD3 R9, PT, PT, R12, R9, RZ ;  /* 0x000000090c097210 */ /* 0x001fc80007ffe0ff */
[----:B------:R-:W-:Y:S01]  /*0170*/  ISETP.GE.AND P0, PT, R9, UR4, PT ;  /* 0x0000000409007c0c */ /* 0x000fe2000bf06270 */
[----:B--2---:R-:W-:-:S12]  /*0180*/  FFMA R0, R5, R2, R0 ;  /* 0x0000000205007223 */ /* 0x004fd80000000000 */
[----:B------:R-:W-:Y:S05]  /*0190*/  @!P0 BRA `(.L_x_8) ;  /* 0xfffffffc00d48947 */ /* 0x000fea000383ffff */
.L_x_7:
[----:B------:R-:W-:Y:S05]  /*01a0*/  BSYNC.RECONVERGENT B0 ;  /* 0x0000000000007941 */ /* 0x000fea0003800200 */
.L_x_6:
[----:B------:R-:W0:Y:S01]  /*01b0*/  S2UR UR5, SR_CgaCtaId ;  /* 0x00000000000579c3 */ /* 0x000e220000008800 */
[----:B------:R-:W-:Y:S01]  /*01c0*/  UMOV UR4, 0x400 ;  /* 0x0000040000047882 */ /* 0x000fe20000000000 */
[----:B------:R-:W1:Y:S01]  /*01d0*/  LDCU UR8, c[0x0][0x360] ;  /* 0x00006c00ff0877ac */ /* 0x000e620008000800 */
[----:B------:R-:W-:Y:S01]  /*01e0*/  ISETP.NE.AND P0, PT, R10, RZ, PT ;  /* 0x000000ff0a00720c */ /* 0x000fe20003f05270 */
[----:B-1----:R-:W-:Y:S02]  /*01f0*/  UISETP.GE.U32.AND UP0, UPT, UR8, 0x2, UPT ;  /* 0x000000020800788c */ /* 0x002fe4000bf06070 */
[----:B0-----:R-:W-:-:S06]  /*0200*/  ULEA UR4, UR5, UR4, 0x18 ;  /* 0x0000000405047291 */ /* 0x001fcc000f8ec0ff */
[----:B------:R-:W-:-:S05]  /*0210*/  LEA R3, R10, UR4, 0x2 ;  /* 0x000000040a037c11 */ /* 0x000fca000f8e10ff */
[----:B------:R0:W-:Y:S01]  /*0220*/  STS [R3], R0 ;  /* 0x0000000003007388 */ /* 0x0001e20000000800 */
[----:B------:R-:W-:Y:S06]  /*0230*/  BAR.SYNC.DEFER_BLOCKING 0x0 ;  /* 0x0000000000007b1d */ /* 0x000fec0000010000 */
[----:B------:R-:W-:Y:S05]  /*0240*/  BRA.U !UP0, `(.L_x_9) ;  /* 0x0000000108307547 */ /* 0x000fea000b800000 */
[----:B0-----:R-:W-:-:S07]  /*0250*/  IMAD.U32 R0, RZ, RZ, UR8 ;  /* 0x00000008ff007e24 */ /* 0x001fce000f8e00ff */
.L_x_10:
[----:B------:R-:W-:-:S04]  /*0260*/  SHF.R.U32.HI R6, RZ, 0x1, R0 ;  /* 0x00000001ff067819 */ /* 0x000fc80000011600 */
[----:B------:R-:W-:-:S13]  /*0270*/  ISETP.GE.U32.AND P1, PT, R10, R6, PT ;  /* 0x000000060a00720c */ /* 0x000fda0003f26070 */
[----:B------:R-:W-:Y:S01]  /*0280*/  @!P1 IMAD R2, R6, 0x4, R3 ;  /* 0x0000000406029824 */ /* 0x000fe200078e0203 */
[----:B------:R-:W-:Y:S05]  /*0290*/  @!P1 LDS R5, [R3] ;  /* 0x0000000003059984 */ /* 0x000fea0000000800 */
[----:B------:R-:W0:Y:S02]  /*02a0*/  @!P1 LDS R2, [R2] ;  /* 0x0000000002029984 */ /* 0x000e240000000800 */
[----:B0-----:R-:W-:-:S05]  /*02b0*/  @!P1 FADD R4, R2, R5 ;  /* 0x0000000502049221 */ /* 0x001fca0000000000 */
[----:B------:R1:W-:Y:S01]  /*02c0*/  @!P1 STS [R3], R4 ;  /* 0x0000000403009388 */ /* 0x0003e20000000800 */
[----:B------:R-:W-:Y:S01]  /*02d0*/  BAR.SYNC.DEFER_BLOCKING 0x0 ;  /* 0x0000000000007b1d */ /* 0x000fe20000010000 */
[----:B------:R-:W-:Y:S02]  /*02e0*/  ISETP.GT.U32.AND P1, PT, R0, 0x3, PT ;  /* 0x000000030000780c */ /* 0x000fe40003f24070 */
[----:B------:R-:W-:-:S11]  /*02f0*/  MOV R0, R6 ;  /* 0x0000000600007202 */ /* 0x000fd60000000f00 */
[----:B-1----:R-:W-:Y:S05]  /*0300*/  @P1 BRA `(.L_x_10) ;  /* 0xfffffffc00d41947 */ /* 0x002fea000383ffff */
.L_x_9:
[----:B------:R-:W-:Y:S05]  /*0310*/  @P0 EXIT ;  /* 0x000000000000094d */ /* 0x000fea0003800000 */
[----:B------:R-:W1:Y:S01]  /*0320*/  S2UR UR5, SR_CgaCtaId ;  /* 0x00000000000579c3 */ /* 0x000e620000008800 */
[----:B------:R-:W-:-:S07]  /*0330*/  UMOV UR4, 0x400 ;  /* 0x0000040000047882 */ /* 0x000fce0000000000 */
[----:B0-----:R-:W0:Y:S01]  /*0340*/  LDC.64 R2, c[0x0][0x390] ;  /* 0x0000e400ff027b82 */ /* 0x001e220000000a00 */
[----:B-1----:R-:W-:Y:S01]  /*0350*/  ULEA UR4, UR5, UR4, 0x18 ;  /* 0x0000000405047291 */ /* 0x002fe2000f8ec0ff */
[----:B0-----:R-:W-:-:S08]  /*0360*/  IMAD.WIDE.U32 R2, R11, 0x4, R2 ;  /* 0x000000040b027825 */ /* 0x001fd000078e0002 */
[----:B------:R-:W0:Y:S04]  /*0370*/  LDS R5, [UR4] ;  /* 0x00000004ff057984 */ /* 0x000e280008000800 */
[----:B0-----:R-:W-:Y:S01]  /*0380*/  STG.E desc[UR6][R2.64], R5 ;  /* 0x0000000502007986 */ /* 0x001fe2000c101906 */
[----:B------:R-:W-:Y:S05]  /*0390*/  EXIT ;  /* 0x000000000000794d */ /* 0x000fea0003800000 */
.L_x_11:
        /* <DEDUP_REMOVED lines=14> */
.L_x_20:


//--------------------- .text._Z10gpu_gemvV1PfS_S_ii --------------------------
	.section	.text._Z10gpu_gemvV1PfS_S_ii,"ax",@progbits
	.align	128
        .global         _Z10gpu_gemvV1PfS_S_ii
        .type           _Z10gpu_gemvV1PfS_S_ii,@function
        .size           _Z10gpu_gemvV1PfS_S_ii,(.L_x_21 - _Z10gpu_gemvV1PfS_S_ii)
        .other          _Z10gpu_gemvV1PfS_S_ii,@"STO_CUDA_ENTRY STV_DEFAULT"
_Z10gpu_gemvV1PfS_S_ii:
.text._Z10gpu_gemvV1PfS_S_ii:
[----:B------:R-:W-:Y:S01]  /*0000*/  LDC R1, c[0x0][0x37c] ;  /* 0x0000df00ff017b82 */ /* 0x000fe20000000800 */
[----:B------:R-:W0:Y:S01]  /*0010*/  LDCU UR4, c[0x0][0x39c] ;  /* 0x00007380ff0477ac */ /* 0x000e220008000800 */
[----:B------:R-:W1:Y:S01]  /*0020*/  S2R R0, SR_CTAID.X ;  /* 0x0000000000007919 */ /* 0x000e620000002500 */
[----:B------:R-:W-:Y:S01]  /*0030*/  HFMA2 R14, -RZ, RZ, 0, 0 ;  /* 0x00000000ff0e7431 */ /* 0x000fe200000001ff */
[----:B------:R-:W2:Y:S01]  /*0040*/  LDCU.64 UR8, c[0x0][0x358] ;  /* 0x00006b00ff0877ac */ /* 0x000ea20008000a00 */
[----:B0-----:R-:W-:-:S09]  /*0050*/  UISETP.GE.AND UP0, UPT, UR4, 0x1, UPT ;  /* 0x000000010400788c */ /* 0x001fd2000bf06270 */
[----:B--2---:R-:W-:Y:S05]  /*0060*/  BRA.U !UP0, `(.L_x_12) ;  /* 0x0000000908847547 */ /* 0x004fea000b800000 */
[----:B------:R-:W-:Y:S02]  /*0070*/  UISETP.GE.U32.AND UP1, UPT, UR4, 0x10, UPT ;  /* 0x000000100400788c */ /* 0x000fe4000bf26070 */
[----:B-1----:R-:W-:Y:S01]  /*0080*/  IMAD R6, R0, UR4, RZ ;  /* 0x0000000400067c24 */ /* 0x002fe2000f8e02ff */
[----:B------:R-:W-:Y:S01]  /*0090*/  ULOP3.LUT UR5, UR4, 0xf, URZ, 0xc0, !UPT ;  /* 0x0000000f04057892 */ /* 0x000fe2000f8ec0ff */
[----:B------:R-:W-:Y:S02]  /*00a0*/  MOV R14, RZ ;  /* 0x000000ff000e7202 */ /* 0x000fe40000000f00 */
[----:B------:R-:W-:Y:S01]  /*00b0*/  MOV R7, RZ ;  /* 0x000000ff00077202 */ /* 0x000fe20000000f00 */
[----:B------:R-:W-:Y:S02]  /*00c0*/  UISETP.NE.AND UP0, UPT, UR5, URZ, UPT ;  /* 0x000000ff0500728c */ /* 0x000fe4000bf05270 */
[----:B------:R-:W-:Y:S09]  /*00d0*/  BRA.U !UP1, `(.L_x_13) ;  /* 0x00000005090c7547 */ /* 0x000ff2000b800000 */
[----:B------:R-:W0:Y:S01]  /*00e0*/  LDC.64 R4, c[0x0][0x380] ;  /* 0x0000e000ff047b82 */ /* 0x000e220000000a00 */
[----:B------:R-:W-:Y:S01]  /*00f0*/  ULOP3.LUT UR6, UR4, 0x7ffffff0, URZ, 0xc0, !UPT ;  /* 0x7ffffff004067892 */ /* 0x000fe2000f8ec0ff */
[----:B------:R-:W-:-:S03]  /*0100*/  MOV R14, RZ ;  /* 0x000000ff000e7202 */ /* 0x000fc60000000f00 */
[----:B------:R-:W-:Y:S02]  /*0110*/  UIADD3 UR7, UPT, UPT, -UR6, URZ, URZ ;  /* 0x000000ff06077290 */ /* 0x000fe4000fffe1ff */
[----:B------:R-:W-:Y:S01]  /*0120*/  MOV R7, UR6 ;  /* 0x0000000600077c02 */ /* 0x000fe20008000f00 */
[----:B------:R-:W1:Y:S01]  /*0130*/  LDC.64 R2, c[0x0][0x388] ;  /* 0x0000e200ff027b82 */ /* 0x000e620000000a00 */
[----:B0-----:R-:W-:-:S04]  /*0140*/  LEA R4, P0, R6, R4, 0x2 ;  /* 0x0000000406047211 */ /* 0x001fc800078010ff */
[----:B------:R-:W-:Y:S02]  /*0150*/  IADD3 R4, P1, PT, R4, 0x20, RZ ;  /* 0x0000002004047810 */ /* 0x000fe40007f3e0ff */
[----:B------:R-:W-:Y:S02]  /*0160*/  LEA.HI.X R5, R6, R5, RZ, 0x2, P0 ;  /* 0x0000000506057211 */ /* 0x000fe400000f14ff */
[----:B-1----:R-:W-:Y:S02]  /*0170*/  IADD3 R2, P2, PT, R2, 0x20, RZ ;  /* 0x0000002002027810 */ /* 0x002fe40007f5e0ff */
[----:B------:R-:W-:Y:S02]  /*0180*/  IADD3.X R5, PT, PT, RZ, R5, RZ, P1, !PT ;  /* 0x00000005ff057210 */ /* 0x000fe40000ffe4ff */
[----:B------:R-:W-:-:S09]  /*0190*/  IADD3.X R3, PT, PT, RZ, R3, RZ, P2, !PT ;  /* 0x00000003ff037210 */ /* 0x000fd200017fe4ff */
.L_x_14:
[----:B------:R-:W2:Y:S04]  /*01a0*/  LDG.E R15, desc[UR8][R4.64+-0x20] ;  /* 0xffffe008040f7981 */ /* 0x000ea8000c1e1900 */
[----:B------:R-:W2:Y:S04]  /*01b0*/  LDG.E R16, desc[UR8][R2.64+-0x20] ;  /* 0xffffe00802107981 */ /* 0x000ea8000c1e1900 */
[----:B------:R-:W3:Y:S04]  /*01c0*/  LDG.E R24, desc[UR8][R4.64+-0x1c] ;  /* 0xffffe40804187981 */ /* 0x000ee8000c1e1900 */
[----:B------:R-:W3:Y:S04]  /*01d0*/  LDG.E R25, desc[UR8][R2.64+-0x1c] ;  /* 0xffffe40802197981 */ /* 0x000ee8000c1e1900 */
[----:B------:R-:W4:Y:S04]  /*01e0*/  LDG.E R19, desc[UR8][R4.64+-0x18] ;  /* 0xffffe80804137981 */ /* 0x000f28000c1e1900 */
[----:B------:R-:W4:Y:S04]  /*01f0*/  LDG.E R18, desc[UR8][R2.64+-0x18] ;  /* 0xffffe80802127981 */ /* 0x000f28000c1e1900 */
[----:B------:R-:W5:Y:S04]  /*0200*/  LDG.E R20, desc[UR8][R4.64+-0x14] ;  /* 0xffffec0804147981 */ /* 0x000f68000c1e1900 */
        /* <DEDUP_REMOVED lines=9> */
[----:B------:R-:W5:Y:S01]  /*02a0*/  LDG.E R17, desc[UR8][R2.64] ;  /* 0x0000000802117981 */ /* 0x000f62000c1e1900 */
[----:B--2---:R-:W-:-:S03]  /*02b0*/  FFMA R15, R15, R16, R14 ;  /* 0x000000100f0f7223 */ /* 0x004fc6000000000e */
[----:B------:R-:W2:Y:S04]  /*02c0*/  LDG.E R16, desc[UR8][R4.64] ;  /* 0x0000000804107981 */ /* 0x000ea8000c1e1900 */
[----:B------:R-:W2:Y:S01]  /*02d0*/  LDG.E R14, desc[UR8][R4.64+0x4] ;  /* 0x00000408040e7981 */ /* 0x000ea2000c1e1900 */
[----:B---3--:R-:W-:-:S03]  /*02e0*/  FFMA R24, R24, R25, R15 ;  /* 0x0000001918187223 */ /* 0x008fc6000000000f */
[----:B------:R-:W3:Y:S01]  /*02f0*/  LDG.E R15, desc[UR8][R2.64+0x4] ;  /* 0x00000408020f7981 */ /* 0x000ee2000c1e1900 */
[----:B----4-:R-:W-:-:S03]  /*0300*/  FFMA R25, R19, R18, R24 ;  /* 0x0000001213197223 */ /* 0x010fc60000000018 */
[----:B------:R-:W4:Y:S04]  /*0310*/  LDG.E R18, desc[UR8][R4.64+0x8] ;  /* 0x0000080804127981 */ /* 0x000f28000c1e1900 */
[----:B------:R-:W4:Y:S01]  /*0320*/  LDG.E R19, desc[UR8][R2.64+0x8] ;  /* 0x0000080802137981 */ /* 0x000f22000c1e1900 */
[----:B-----5:R-:W-:-:S03]  /*0330*/  FFMA R25, R20, R21, R25 ;  /* 0x0000001514197223 */ /* 0x020fc60000000019 */
[----:B------:R-:W5:Y:S04]  /*0340*/  LDG.E R20, desc[UR8][R4.64+0xc] ;  /* 0x00000c0804147981 */ /* 0x000f68000c1e1900 */
[----:B------:R-:W5:Y:S01]  /*0350*/  LDG.E R21, desc[UR8][R2.64+0xc] ;  /* 0x00000c0802157981 */ /* 0x000f62000c1e1900 */
[----:B------:R-:W-:-:S03]  /*0360*/  FFMA R25, R22, R23, R25 ;  /* 0x0000001716197223 */ /* 0x000fc60000000019 */
[----:B------:R-:W5:Y:S04]  /*0370*/  LDG.E R22, desc[UR8][R4.64+0x10] ;  /* 0x0000100804167981 */ /* 0x000f68000c1e1900 */
[----:B------:R-:W5:Y:S01]  /*0380*/  LDG.E R23, desc[UR8][R2.64+0x10] ;  /* 0x0000100802177981 */ /* 0x000f62000c1e1900 */
[----:B------:R-:W-:-:S03]  /*0390*/  FFMA R26, R12, R13, R25 ;  /* 0x0000000d0c1a7223 */ /* 0x000fc60000000019 */
[----:B------:R-:W5:Y:S04]  /*03a0*/  LDG.E R24, desc[UR8][R4.64+0x14] ;  /* 0x0000140804187981 */ /* 0x000f68000c1e1900 */
[----:B------:R-:W5:Y:S04]  /*03b0*/  LDG.E R25, desc[UR8][R2.64+0x14] ;  /* 0x0000140802197981 */ /* 0x000f68000c1e1900 */
[----:B------:R-:W5:Y:S01]  /*03c0*/  LDG.E R12, desc[UR8][R4.64+0x18] ;  /* 0x00001808040c7981 */ /* 0x000f62000c1e1900 */
[----:B------:R-:W-:-:S03]  /*03d0*/  FFMA R27, R11, R8, R26 ;  /* 0x000000080b1b7223 */ /* 0x000fc6000000001a */
[----:B------:R-:W5:Y:S04]  /*03e0*/  LDG.E R13, desc[UR8][R2.64+0x18] ;  /* 0x00001808020d7981 */ /* 0x000f68000c1e1900 */
[----:B------:R0:W5:Y:S04]  /*03f0*/  LDG.E R8, desc[UR8][R4.64+0x1c] ;  /* 0x00001c0804087981 */ /* 0x000168000c1e1900 */
[----:B------:R1:W5:Y:S01]  /*0400*/  LDG.E R11, desc[UR8][R2.64+0x1c] ;  /* 0x00001c08020b7981 */ /* 0x000362000c1e1900 */
[----:B------:R-:W-:Y:S01]  /*0410*/  FFMA R9, R10, R9, R27 ;  /* 0x000000090a097223 */ /* 0x000fe2000000001b */
[----:B------:R-:W-:-:S04]  /*0420*/  UIADD3 UR7, UPT, UPT, UR7, 0x10, URZ ;  /* 0x0000001007077890 */ /* 0x000fc8000fffe0ff */
[----:B------:R-:W-:Y:S01]  /*0430*/  UISETP.NE.AND UP1, UPT, UR7, URZ, UPT ;  /* 0x000000ff0700728c */ /* 0x000fe2000bf25270 */
[----:B0-----:R-:W-:Y:S02]  /*0440*/  IADD3 R4, P0, PT, R4, 0x40, RZ ;  /* 0x0000004004047810 */ /* 0x001fe40007f1e0ff */
[----:B-1----:R-:W-:Y:S02]  /*0450*/  IADD3 R2, P1, PT, R2, 0x40, RZ ;  /* 0x0000004002027810 */ /* 0x002fe40007f3e0ff */
[----:B------:R-:W-:Y:S02]  /*0460*/  IADD3.X R5, PT, PT, RZ, R5, RZ, P0, !PT ;  /* 0x00000005ff057210 */ /* 0x000fe400007fe4ff */
[----:B------:R-:W-:Y:S01]  /*0470*/  IADD3.X R3, PT, PT, RZ, R3, RZ, P1, !PT ;  /* 0x00000003ff037210 */ /* 0x000fe20000ffe4ff */
[----:B--2---:R-:W-:-:S04]  /*0480*/  FFMA R9, R16, R17, R9 ;  /* 0x0000001110097223 */ /* 0x004fc80000000009 */
[----:B---3--:R-:W-:-:S04]  /*0490*/  FFMA R9, R14, R15, R9 ;  /* 0x0000000f0e097223 */ /* 0x008fc80000000009 */
[----:B----4-:R-:W-:-:S04]  /*04a0*/  FFMA R9, R18, R19, R9 ;  /* 0x0000001312097223 */ /* 0x010fc80000000009 */
[----:B-----5:R-:W-:-:S04]  /*04b0*/  FFMA R9, R20, R21, R9 ;  /* 0x0000001514097223 */ /* 0x020fc80000000009 */
[----:B------:R-:W-:-:S04]  /*04c0*/  FFMA R9, R22, R23, R9 ;  /* 0x0000001716097223 */ /* 0x000fc80000000009 */
[----:B------:R-:W-:-:S04]  /*04d0*/  FFMA R9, R24, R25, R9 ;  /* 0x0000001918097223 */ /* 0x000fc80000000009 */
[----:B------:R-:W-:-:S04]  /*04e0*/  FFMA R9, R12, R13, R9 ;  /* 0x0000000d0c097223 */ /* 0x000fc80000000009 */
[----:B------:R-:W-:Y:S01]  /*04f0*/  FFMA R14, R8, R11, R9 ;  /* 0x0000000b080e7223 */ /* 0x000fe20000000009 */
[----:B------:R-:W-:Y:S06]  /*0500*/  BRA.U UP1, `(.L_x_14) ;  /* 0xfffffffd01247547 */ /* 0x000fec000b83ffff */
.L_x_13:
[----:B------:R-:W-:Y:S05]  /*0510*/  BRA.U !UP0, `(.L_x_12) ;  /* 0x0000000508587547 */ /* 0x000fea000b800000 */
[----:B------:R-:W-:Y:S02]  /*0520*/  UISETP.GE.U32.AND UP0, UPT, UR5, 0x8, UPT ;  /* 0x000000080500788c */ /* 0x000fe4000bf06070 */
[----:B------:R-:W-:-:S04]  /*0530*/  ULOP3.LUT UR6, UR4, 0x7, URZ, 0xc0, !UPT ;  /* 0x0000000704067892 */ /* 0x000fc8000f8ec0ff */
[----:B------:R-:W-:-:S03]  /*0540*/  UISETP.NE.AND UP1, UPT, UR6, URZ, UPT ;  /* 0x000000ff0600728c */ /* 0x000fc6000bf25270 */
[----:B------:R-:W-:Y:S08]  /*0550*/  BRA.U !UP0, `(.L_x_15) ;  /* 0x0000000108807547 */ /* 0x000ff0000b800000 */
[----:B------:R-:W0:Y:S01]  /*0560*/  LDC.64 R10, c[0x0][0x380] ;  /* 0x0000e000ff0a7b82 */ /* 0x000e220000000a00 */
[----:B------:R-:W-:-:S04]  /*0570*/  IADD3 R3, P0, PT, R6, R7, RZ ;  /* 0x0000000706037210 */ /* 0x000fc80007f1e0ff */
[----:B------:R-:W-:-:S03]  /*0580*/  IADD3.X R8, PT, PT, RZ, RZ, RZ, P0, !PT ;  /* 0x000000ffff087210 */ /* 0x000fc600007fe4ff */
[----:B------:R-:W1:Y:S01]  /*0590*/  LDC.64 R4, c[0x0][0x388] ;  /* 0x0000e200ff047b82 */ /* 0x000e620000000a00 */
[----:B0-----:R-:W-:-:S04]  /*05a0*/  LEA R2, P0, R3, R10, 0x2 ;  /* 0x0000000a03027211 */ /* 0x001fc800078010ff */
[----:B------:R-:W-:Y:S01]  /*05b0*/  LEA.HI.X R3, R3, R11, R8, 0x2, P0 ;  /* 0x0000000b03037211 */ /* 0x000fe200000f1408 */
[----:B-1----:R-:W-:-:S04]  /*05c0*/  IMAD.WIDE.U32 R4, R7, 0x4, R4 ;  /* 0x0000000407047825 */ /* 0x002fc800078e0004 */
        /* <DEDUP_REMOVED lines=16> */
[----:B------:R-:W-:-:S02]  /*06d0*/  VIADD R7, R7, 0x8 ;  /* 0x0000000807077836 */ /* 0x000fc40000000000 */
[----:B--2---:R-:W-:-:S04]  /*06e0*/  FFMA R10, R11, R10, R14 ;  /* 0x0000000a0b0a7223 */ /* 0x004fc8000000000e */
[----:B---3--:R-:W-:-:S04]  /*06f0*/  FFMA R10, R13, R12, R10 ;  /* 0x0000000c0d0a7223 */ /* 0x008fc8000000000a */
[----:B----4-:R-:W-:-:S04]  /*0700*/  FFMA R10, R15, R16, R10 ;  /* 0x000000100f0a7223 */ /* 0x010fc8000000000a */
[----:B-----5:R-:W-:-:S04]  /*0710*/  FFMA R10, R17, R18, R10 ;  /* 0x00000012110a7223 */ /* 0x020fc8000000000a */
[----:B------:R-:W-:-:S04]  /*0720*/  FFMA R10, R19, R20, R10 ;  /* 0x00000014130a7223 */ /* 0x000fc8000000000a */
[----:B------:R-:W-:-:S04]  /*0730*/  FFMA R21, R21, R22, R10 ;  /* 0x0000001615157223 */ /* 0x000fc8000000000a */
[----:B------:R-:W-:-:S04]  /*0740*/  FFMA R8, R8, R9, R21 ;  /* 0x0000000908087223 */ /* 0x000fc80000000015 */
[----:B------:R-:W-:-:S07]  /*0750*/  FFMA R14, R23, R24, R8 ;  /* 0x00000018170e7223 */ /* 0x000fce0000000008 */
.L_x_15:
        /* <DEDUP_REMOVED lines=19> */
[----:B------:R-:W5:Y:S01]  /*0890*/  LDG.E R16, desc[UR8][R4.64+0xc] ;  /* 0x00000c0804107981 */ /* 0x000f62000c1e1900 */
[----:B------:R-:W-:Y:S01]  /*08a0*/  IADD3 R7, PT, PT, R7, 0x4, RZ ;  /* 0x0000000407077810 */ /* 0x000fe20007ffe0ff */
[----:B--2---:R-:W-:-:S04]  /*08b0*/  FFMA R8, R9, R8, R14 ;  /* 0x0000000809087223 */ /* 0x004fc8000000000e */
[----:B---3--:R-:W-:-:S04]  /*08c0*/  FFMA R8, R11, R10, R8 ;  /* 0x0000000a0b087223 */ /* 0x008fc80000000008 */
[----:B----4-:R-:W-:-:S04]  /*08d0*/  FFMA R8, R13, R12, R8 ;  /* 0x0000000c0d087223 */ /* 0x010fc80000000008 */
[----:B-----5:R-:W-:-:S07]  /*08e0*/  FFMA R14, R15, R16, R8 ;  /* 0x000000100f0e7223 */ /* 0x020fce0000000008 */
.L_x_16:
[----:B------:R-:W-:Y:S05]  /*08f0*/  BRA.U !UP1, `(.L_x_12) ;  /* 0x0000000109607547 */ /* 0x000fea000b800000 */
[----:B------:R-:W0:Y:S01]  /*0900*/  LDC.64 R2, c[0x0][0x388] ;  /* 0x0000e200ff027b82 */ /* 0x000e220000000a00 */
[----:B------:R-:W-:Y:S01]  /*0910*/  IADD3 R4, P0, PT, R6, R7, RZ ;  /* 0x0000000706047210 */ /* 0x000fe20007f1e0ff */
[----:B------:R-:W-:-:S06]  /*0920*/  UIADD3 UR4, UPT, UPT, -UR4, URZ, URZ ;  /* 0x000000ff04047290 */ /* 0x000fcc000fffe1ff */
[----:B------:R-:W1:Y:S01]  /*0930*/  LDC.64 R8, c[0x0][0x380] ;  /* 0x0000e000ff087b82 */ /* 0x000e620000000a00 */
[----:B0-----:R-:W-:Y:S01]  /*0940*/  IMAD.WIDE.U32 R2, R7, 0x4, R2 ;  /* 0x0000000407027825 */ /* 0x001fe200078e0002 */
[----:B------:R-:W-:Y:S02]  /*0950*/  IADD3.X R7, PT, PT, RZ, RZ, RZ, P0, !PT ;  /* 0x000000ffff077210 */ /* 0x000fe400007fe4ff */
[C---:B-1----:R-:W-:Y:S02]  /*0960*/  LEA R6, P0, R4.reuse, R8, 0x2 ;  /* 0x0000000804067211 */ /* 0x042fe400078010ff */
[----:B------:R-:W-:Y:S02]  /*0970*/  MOV R8, R2 ;  /* 0x0000000200087202 */ /* 0x000fe40000000f00 */
[----:B------:R-:W-:Y:S02]  /*0980*/  LEA.HI.X R7, R4, R9, R7, 0x2, P0 ;  /* 0x0000000904077211 */ /* 0x000fe400000f1407 */
[----:B------:R-:W-:-:S07]  /*0990*/  MOV R9, R3 ;  /* 0x0000000300097202 */ /* 0x000fce0000000f00 */
.L_x_17:
[----:B------:R-:W-:Y:S01]  /*09a0*/  MOV R3, R7 ;  /* 0x0000000700037202 */ /* 0x000fe20000000f00 */
[----:B------:R-:W-:Y:S01]  /*09b0*/  IMAD.MOV.U32 R2, RZ, RZ, R6 ;  /* 0x000000ffff027224 */ /* 0x000fe200078e0006 */
[----:B------:R-:W-:Y:S02]  /*09c0*/  MOV R4, R8 ;  /* 0x0000000800047202 */ /* 0x000fe40000000f00 */
[----:B------:R-:W-:Y:S02]  /*09d0*/  MOV R5, R9 ;  /* 0x0000000900057202 */ /* 0x000fe40000000f00 */
[----:B------:R-:W2:Y:S04]  /*09e0*/  LDG.E R3, desc[UR8][R2.64] ;  /* 0x0000000802037981 */ /* 0x000ea8000c1e1900 */
[----:B------:R-:W2:Y:S01]  /*09f0*/  LDG.E R4, desc[UR8][R4.64] ;  /* 0x0000000804047981 */ /* 0x000ea2000c1e1900 */
[----:B------:R-:W-:Y:S01]  /*0a00*/  UIADD3 UR4, UPT, UPT, UR4, 0x1, URZ ;  /* 0x0000000104047890 */ /* 0x000fe2000fffe0ff */
[----:B------:R-:W-:-:S02]  /*0a10*/  IADD3 R8, P0, PT, R8, 0x4, RZ ;  /* 0x0000000408087810 */ /* 0x000fc40007f1e0ff */
[----:B------:R-:W-:Y:S01]  /*0a20*/  IADD3 R6, P1, PT, R6, 0x4, RZ ;  /* 0x0000000406067810 */ /* 0x000fe20007f3e0ff */
[----:B------:R-:W-:Y:S01]  /*0a30*/  UISETP.NE.AND UP0, UPT, UR4, URZ, UPT ;  /* 0x000000ff0400728c */ /* 0x000fe2000bf05270 */
[----:B------:R-:W-:Y:S02]  /*0a40*/  IADD3.X R9, PT, PT, RZ, R9, RZ, P0, !PT ;  /* 0x00000009ff097210 */ /* 0x000fe400007fe4ff */
[----:B------:R-:W-:Y:S01]  /*0a50*/  IADD3.X R7, PT, PT, RZ, R7, RZ, P1, !PT ;  /* 0x00000007ff077210 */ /* 0x000fe20000ffe4ff */
[----:B--2---:R-:W-:-:S05]  /*0a60*/  FFMA R14, R3, R4, R14 ;  /* 0x00000004030e7223 */ /* 0x004fca000000000e */
[----:B------:R-:W-:Y:S05]  /*0a70*/  BRA.U UP0, `(.L_x_17) ;  /* 0xfffffffd00c87547 */ /* 0x000fea000b83ffff */
.L_x_12:
[----:B------:R-:W1:Y:S02]  /*0a80*/  LDC.64 R2, c[0x0][0x390] ;  /* 0x0000e400ff027b82 */ /* 0x000e640000000a00 */
[----:B-1----:R-:W-:-:S05]  /*0a90*/  IMAD.WIDE.U32 R2, R0, 0x4, R2 ;  /* 0x0000000400027825 */ /* 0x002fca00078e0002 */
[----:B------:R-:W-:Y:S01]  /*0aa0*/  STG.E desc[UR8][R2.64], R14 ;  /* 0x0000000e02007986 */ /* 0x000fe2000c101908 */
[----:B------:R-:W-:Y:S05]  /*0ab0*/  EXIT ;  /* 0x000000000000794d */ /* 0x000fea0003800000 */
.L_x_18:
        /* <DEDUP_REMOVED lines=12> */
.L_x_21:


//--------------------- .nv.shared._Z10gpu_gemvV3PfS_S_ii --------------------------
	.section	.nv.shared._Z10gpu_gemvV3PfS_S_ii,"aw",@nobits
	.sectionflags	@""
	.align	16
	.zero		1024


//--------------------- .nv.shared.reserved.0     --------------------------
	.section	.nv.shared.reserved.0,"aw",@nobits
	.weak		__nv_reservedSMEM_offset_0_alias
	.size		__nv_reservedSMEM_offset_0_alias, 0, 64
	.other		__nv_reservedSMEM_offset_0_alias,@"STO_CUDA_RESERVED_SHARED STV_DEFAULT"
__nv_reservedSMEM_offset_0_alias:
	.zero		0
	.zero		64


//--------------------- .nv.shared._Z10gpu_gemvV2PfS_S_ii --------------------------
	.section	.nv.shared._Z10gpu_gemvV2PfS_S_ii,"aw",@nobits
	.sectionflags	@""
	.align	16
	.zero		1024


//--------------------- .nv.shared._Z10gpu_gemvV1PfS_S_ii --------------------------
	.section	.nv.shared._Z10gpu_gemvV1PfS_S_ii,"aw",@nobits
	.sectionflags	@""
	.align	16
	.zero		1024


//--------------------- .nv.constant0._Z10gpu_gemvV3PfS_S_ii --------------------------
	.section	.nv.constant0._Z10gpu_gemvV3PfS_S_ii,"a",@progbits
	.sectionflags	@""
	.align	4
.nv.constant0._Z10gpu_gemvV3PfS_S_ii:
	.zero		928


//--------------------- .nv.constant0._Z10gpu_gemvV2PfS_S_ii --------------------------
	.section	.nv.constant0._Z10gpu_gemvV2PfS_S_ii,"a",@progbits
	.sectionflags	@""
	.align	4
.nv.constant0._Z10gpu_gemvV2PfS_S_ii:
	.zero		928


//--------------------- .nv.constant0._Z10gpu_gemvV1PfS_S_ii --------------------------
	.section	.nv.constant0._Z10gpu_gemvV1PfS_S_ii,"a",@progbits
	.sectionflags	@""
	.align	4
.nv.constant0._Z10gpu_gemvV1PfS_S_ii:
	.zero		928


//--------------------- SYMBOLS --------------------------

	.type		.nv.reservedSmem.offset0,@object
	.size		.nv.reservedSmem.offset0,0x4
	.type		.nv.reservedSmem.cap,@object
	.size		.nv.reservedSmem.cap,0x4
